	.headerflags	@"EF_CUDA_TEXMODE_UNIFIED EF_CUDA_64BIT_ADDRESS EF_CUDA_ACCELERATORS EF_CUDA_SM90 EF_CUDA_VIRTUAL_SM(EF_CUDA_SM90)"
	.elftype	@"ET_EXEC"


//--------------------- .nv.info                  --------------------------
	.section	.nv.info,"",@"SHT_CUDA_INFO"
	.align	4


	//----- nvinfo : EIATTR_REGCOUNT
	.align		4
        /*0000*/ 	.byte	0x04, 0x2f
        /*0002*/ 	.short	(.L_1 - .L_0)
	.align		4
.L_0:
        /*0004*/ 	.word	index@(triton_poi_fused_convolution_relu_2)
        /*0008*/ 	.word	0x00000020


	//----- nvinfo : EIATTR_MIN_STACK_SIZE
	.align		4
.L_1:
        /*000c*/ 	.byte	0x04, 0x12
        /*000e*/ 	.short	(.L_3 - .L_2)
	.align		4
.L_2:
        /*0010*/ 	.word	index@(triton_poi_fused_convolution_relu_2)
        /*0014*/ 	.word	0x00000000


	//----- nvinfo : EIATTR_FRAME_SIZE
	.align		4
.L_3:
        /*0018*/ 	.byte	0x04, 0x11
        /*001a*/ 	.short	(.L_5 - .L_4)
	.align		4
.L_4:
        /*001c*/ 	.word	index@(triton_poi_fused_convolution_relu_2)
        /*0020*/ 	.word	0x00000000


	//----- nvinfo : EIATTR_MIN_STACK_SIZE
	.align		4
.L_5:
        /*0024*/ 	.byte	0x04, 0x12
        /*0026*/ 	.short	(.L_7 - .L_6)
	.align		4
.L_6:
        /*0028*/ 	.word	index@(triton_poi_fused_convolution_relu_2)
        /*002c*/ 	.word	0x00000000
.L_7:


//--------------------- .nv.info.triton_poi_fused_convolution_relu_2 --------------------------
	.section	.nv.info.triton_poi_fused_convolution_relu_2,"",@"SHT_CUDA_INFO"
	.sectionflags	@""
	.align	4


	//----- nvinfo : EIATTR_CUDA_API_VERSION
	.align		4
        /*0000*/ 	.byte	0x04, 0x37
        /*0002*/ 	.short	(.L_9 - .L_8)
.L_8:
        /*0004*/ 	.word	0x0000007c


	//----- nvinfo : EIATTR_KPARAM_INFO
	.align		4
.L_9:
        /*0008*/ 	.byte	0x04, 0x17
        /*000a*/ 	.short	(.L_11 - .L_10)
.L_10:
        /*000c*/ 	.word	0x00000000
        /*0010*/ 	.short	0x0004
        /*0012*/ 	.short	0x001c
        /*0014*/ 	.byte	0x00, 0xf0, 0x11, 0x00


	//----- nvinfo : EIATTR_KPARAM_INFO
	.align		4
.L_11:
        /*0018*/ 	.byte	0x04, 0x17
        /*001a*/ 	.short	(.L_13 - .L_12)
.L_12:
        /*001c*/ 	.word	0x00000000
        /*0020*/ 	.short	0x0003
        /*0022*/ 	.short	0x0018
        /*0024*/ 	.byte	0x00, 0xf0, 0x11, 0x00


	//----- nvinfo : EIATTR_KPARAM_INFO
	.align		4
.L_13:
        /*0028*/ 	.byte	0x04, 0x17
        /*002a*/ 	.short	(.L_15 - .L_14)
.L_14:
        /*002c*/ 	.word	0x00000000
        /*0030*/ 	.short	0x0002
        /*0032*/ 	.short	0x0010
        /*0034*/ 	.byte	0x00, 0xf4, 0x21, 0x00


	//----- nvinfo : EIATTR_KPARAM_INFO
	.align		4
.L_15:
        /*0038*/ 	.byte	0x04, 0x17
        /*003a*/ 	.short	(.L_17 - .L_16)
.L_16:
        /*003c*/ 	.word	0x00000000
        /*0040*/ 	.short	0x0001
        /*0042*/ 	.short	0x0008
        /*0044*/ 	.byte	0x00, 0xf4, 0x21, 0x00


	//----- nvinfo : EIATTR_KPARAM_INFO
	.align		4
.L_17:
        /*0048*/ 	.byte	0x04, 0x17
        /*004a*/ 	.short	(.L_19 - .L_18)
.L_18:
        /*004c*/ 	.word	0x00000000
        /*0050*/ 	.short	0x0000
        /*0052*/ 	.short	0x0000
        /*0054*/ 	.byte	0x00, 0xf4, 0x21, 0x00


	//----- nvinfo : EIATTR_SPARSE_MMA_MASK
	.align		4
.L_19:
        /*0058*/ 	.byte	0x03, 0x50
        /*005a*/ 	.short	0x0000


	//----- nvinfo : EIATTR_MAXREG_COUNT
	.align		4
        /*005c*/ 	.byte	0x03, 0x1b
        /*005e*/ 	.short	0x00ff


	//----- nvinfo : EIATTR_EXIT_INSTR_OFFSETS
	.align		4
        /*0060*/ 	.byte	0x04, 0x1c
        /*0062*/ 	.short	(.L_21 - .L_20)


	//   ....[0]....
.L_20:
        /*0064*/ 	.word	0x00000b30


	//   ....[1]....
        /*0068*/ 	.word	0x00000b50


	//----- nvinfo : EIATTR_REQNTID
	.align		4
.L_21:
        /*006c*/ 	.byte	0x04, 0x10
        /*006e*/ 	.short	(.L_23 - .L_22)
.L_22:
        /*0070*/ 	.word	0x00000100
        /*0074*/ 	.word	0x00000001
        /*0078*/ 	.word	0x00000001


	//----- nvinfo : EIATTR_CBANK_PARAM_SIZE
	.align		4
.L_23:
        /*007c*/ 	.byte	0x03, 0x19
        /*007e*/ 	.short	0x0020


	//----- nvinfo : EIATTR_PARAM_CBANK
	.align		4
        /*0080*/ 	.byte	0x04, 0x0a
        /*0082*/ 	.short	(.L_25 - .L_24)
	.align		4
.L_24:
        /*0084*/ 	.word	index@(.nv.constant0.triton_poi_fused_convolution_relu_2)
        /*0088*/ 	.short	0x0210
        /*008a*/ 	.short	0x0020


	//----- nvinfo : EIATTR_SW_WAR
	.align		4
.L_25:
        /*008c*/ 	.byte	0x04, 0x36
        /*008e*/ 	.short	(.L_27 - .L_26)
.L_26:
        /*0090*/ 	.word	0x00000008
.L_27:


//--------------------- .nv.callgraph             --------------------------
	.section	.nv.callgraph,"",@"SHT_CUDA_CALLGRAPH"
	.align	4
	.sectionentsize	8
	.align		4
        /*0000*/ 	.word	0x00000000
	.align		4
        /*0004*/ 	.word	0xffffffff
	.align		4
        /*0008*/ 	.word	0x00000000
	.align		4
        /*000c*/ 	.word	0xfffffffe
	.align		4
        /*0010*/ 	.word	0x00000000
	.align		4
        /*0014*/ 	.word	0xfffffffd
	.align		4
        /*0018*/ 	.word	0x00000000
	.align		4
        /*001c*/ 	.word	0xfffffffc


//--------------------- .text.triton_poi_fused_convolution_relu_2 --------------------------
	.section	.text.triton_poi_fused_convolution_relu_2,"ax",@progbits
	.sectionflags	@"SHF_BARRIERS=1"
	.align	128
        .global         triton_poi_fused_convolution_relu_2
        .type           triton_poi_fused_convolution_relu_2,@function
        .size           triton_poi_fused_convolution_relu_2,(.L_x_1 - triton_poi_fused_convolution_relu_2)
        .other          triton_poi_fused_convolution_relu_2,@"STO_CUDA_ENTRY STV_DEFAULT"
triton_poi_fused_convolution_relu_2:
.text.triton_poi_fused_convolution_relu_2:
[----:B------:R-:W0:Y:S01]  /*0000*/  LDC R1, c[0x0][0x28] ;  /* 0x00000a00ff017b82 */ /* 0x000e220000000800 */
[----:B------:R-:W1:Y:S07]  /*0010*/  S2R R0, SR_TID.X ;  /* 0x0000000000007919 */ /* 0x000e6e0000002100 */
[----:B------:R-:W2:Y:S01]  /*0020*/  LDC.64 R12, c[0x0][0x210] ;  /* 0x00008400ff0c7b82 */ /* 0x000ea20000000a00 */
[----:B------:R-:W-:Y:S01]  /*0030*/  CS2R R22, SRZ ;  /* 0x0000000000167805 */ /* 0x000fe2000001ff00 */
[----:B------:R-:W-:Y:S01]  /*0040*/  IMAD.MOV.U32 R2, RZ, RZ, RZ ;  /* 0x000000ffff027224 */ /* 0x000fe200078e00ff */
[----:B------:R-:W3:Y:S01]  /*0050*/  S2R R5, SR_CTAID.X ;  /* 0x0000000000057919 */ /* 0x000ee20000002500 */
[----:B------:R-:W-:Y:S01]  /*0060*/  IMAD.MOV.U32 R4, RZ, RZ, RZ ;  /* 0x000000ffff047224 */ /* 0x000fe200078e00ff */
[----:B------:R-:W-:Y:S01]  /*0070*/  ULDC.64 UR6, c[0x0][0x208] ;  /* 0x0000820000067ab9 */ /* 0x000fe20000000a00 */
[----:B------:R-:W-:Y:S01]  /*0080*/  IMAD.MOV.U32 R11, RZ, RZ, RZ ;  /* 0x000000ffff0b7224 */ /* 0x000fe200078e00ff */
[----:B------:R-:W4:Y:S01]  /*0090*/  S2R R3, SR_CTAID.Y ;  /* 0x0000000000037919 */ /* 0x000f220000002600 */
[----:B-1----:R-:W-:Y:S01]  /*00a0*/  SHF.R.U32.HI R28, RZ, 0x4, R0 ;  /* 0x00000004ff1c7819 */ /* 0x002fe20000011600 */
[----:B---3--:R-:W-:-:S03]  /*00b0*/  IMAD.SHL.U32 R5, R5, 0x10, RZ ;  /* 0x0000001005057824 */ /* 0x008fc600078e00ff */
[----:B------:R-:W-:-:S04]  /*00c0*/  SGXT.U32 R28, R28, 0x4 ;  /* 0x000000041c1c781a */ /* 0x000fc80000000000 */
[----:B----4-:R-:W-:Y:S02]  /*00d0*/  PRMT R28, R28, 0x6540, R3 ;  /* 0x000065401c1c7816 */ /* 0x010fe40000000003 */
[----:B------:R-:W-:Y:S02]  /*00e0*/  LOP3.LUT R29, R5, 0xf, R0, 0xf8, !PT ;  /* 0x0000000f051d7812 */ /* 0x000fe400078ef800 */
[C---:B------:R-:W-:Y:S02]  /*00f0*/  LOP3.LUT R14, R28.reuse, 0x40, RZ, 0xfc, !PT ;  /* 0x000000401c0e7812 */ /* 0x040fe400078efcff */
[----:B------:R-:W-:Y:S02]  /*0100*/  ISETP.GE.AND P0, PT, R29, 0x9, PT ;  /* 0x000000091d00780c */ /* 0x000fe40003f06270 */
[----:B------:R-:W-:Y:S01]  /*0110*/  LOP3.LUT R8, R28, 0x20, RZ, 0xfc, !PT ;  /* 0x000000201c087812 */ /* 0x000fe200078efcff */
[----:B------:R-:W-:Y:S01]  /*0120*/  IMAD R15, R14, 0x9, R29 ;  /* 0x000000090e0f7824 */ /* 0x000fe200078e021d */
[----:B------:R-:W-:-:S02]  /*0130*/  LOP3.LUT R6, R28, 0x10, RZ, 0xfc, !PT ;  /* 0x000000101c067812 */ /* 0x000fc400078efcff */
[----:B------:R-:W-:Y:S01]  /*0140*/  LOP3.LUT R16, R28, 0x50, RZ, 0xfc, !PT ;  /* 0x000000501c107812 */ /* 0x000fe200078efcff */
[--C-:B------:R-:W-:Y:S01]  /*0150*/  IMAD R19, R8, 0x9, R29.reuse ;  /* 0x0000000908137824 */ /* 0x100fe200078e021d */
[----:B------:R-:W-:Y:S01]  /*0160*/  LOP3.LUT R10, R28, 0x30, RZ, 0xfc, !PT ;  /* 0x000000301c0a7812 */ /* 0x000fe200078efcff */
[----:B------:R-:W-:Y:S01]  /*0170*/  IMAD R21, R6, 0x9, R29 ;  /* 0x0000000906157824 */ /* 0x000fe200078e021d */
[C---:B------:R-:W-:Y:S01]  /*0180*/  LOP3.LUT R8, R28.reuse, 0x60, RZ, 0xfc, !PT ;  /* 0x000000601c087812 */ /* 0x040fe200078efcff */
[----:B--2---:R-:W-:Y:S01]  /*0190*/  IMAD.WIDE R14, R15, 0x4, R12 ;  /* 0x000000040f0e7825 */ /* 0x004fe200078e020c */
[----:B------:R-:W-:-:S03]  /*01a0*/  LOP3.LUT R24, R28, 0x70, RZ, 0xfc, !PT ;  /* 0x000000701c187812 */ /* 0x000fc600078efcff */
[--C-:B------:R-:W-:Y:S01]  /*01b0*/  IMAD R17, R16, 0x9, R29.reuse ;  /* 0x0000000910117824 */ /* 0x100fe200078e021d */
[----:B------:R-:W-:Y:S01]  /*01c0*/  LOP3.LUT R26, R28, 0x80, RZ, 0xfc, !PT ;  /* 0x000000801c1a7812 */ /* 0x000fe200078efcff */
[----:B------:R-:W-:Y:S01]  /*01d0*/  IMAD R7, R10, 0x9, R29 ;  /* 0x000000090a077824 */ /* 0x000fe200078e021d */
[----:B------:R1:W2:Y:S01]  /*01e0*/  @!P0 LDG.E.EL R22, desc[UR6][R14.64] ;  /* 0x000000060e168981 */ /* 0x0002a2000c2e1900 */
[----:B------:R-:W-:-:S04]  /*01f0*/  IMAD.WIDE R20, R21, 0x4, R12 ;  /* 0x0000000415147825 */ /* 0x000fc800078e020c */
[----:B------:R-:W-:Y:S01]  /*0200*/  IMAD.WIDE R18, R19, 0x4, R12 ;  /* 0x0000000413127825 */ /* 0x000fe200078e020c */
[----:B------:R3:W4:Y:S03]  /*0210*/  @!P0 LDG.E.EL R2, desc[UR6][R20.64] ;  /* 0x0000000614028981 */ /* 0x000726000c2e1900 */
[----:B------:R-:W-:Y:S01]  /*0220*/  IMAD R25, R8, 0x9, R29 ;  /* 0x0000000908197824 */ /* 0x000fe200078e021d */
[C---:B------:R-:W-:Y:S01]  /*0230*/  LOP3.LUT R8, R28.reuse, 0x90, RZ, 0xfc, !PT ;  /* 0x000000901c087812 */ /* 0x040fe200078efcff */
[--C-:B------:R-:W-:Y:S01]  /*0240*/  IMAD.WIDE R16, R17, 0x4, R12.reuse ;  /* 0x0000000411107825 */ /* 0x100fe200078e020c */
[----:B-1----:R-:W-:Y:S01]  /*0250*/  LOP3.LUT R14, R28, 0xa0, RZ, 0xfc, !PT ;  /* 0x000000a01c0e7812 */ /* 0x002fe200078efcff */
[----:B------:R1:W5:Y:S02]  /*0260*/  @!P0 LDG.E.EL R4, desc[UR6][R18.64] ;  /* 0x0000000612048981 */ /* 0x000364000c2e1900 */
[----:B------:R-:W-:Y:S01]  /*0270*/  IMAD.WIDE R6, R7, 0x4, R12 ;  /* 0x0000000407067825 */ /* 0x000fe200078e020c */
[----:B------:R-:W-:Y:S01]  /*0280*/  HFMA2.MMA R10, -RZ, RZ, 0, 0 ;  /* 0x00000000ff0a7435 */ /* 0x000fe200000001ff */
[----:B------:R1:W5:Y:S02]  /*0290*/  @!P0 LDG.E.EL R11, desc[UR6][R16.64] ;  /* 0x00000006100b8981 */ /* 0x000364000c2e1900 */
[----:B---3--:R-:W-:-:S02]  /*02a0*/  IMAD R21, R24, 0x9, R29 ;  /* 0x0000000918157824 */ /* 0x008fc400078e021d */
[--C-:B------:R-:W-:Y:S01]  /*02b0*/  IMAD R15, R8, 0x9, R29.reuse ;  /* 0x00000009080f7824 */ /* 0x100fe200078e021d */
[----:B------:R3:W5:Y:S01]  /*02c0*/  @!P0 LDG.E.EL R23, desc[UR6][R6.64] ;  /* 0x0000000606178981 */ /* 0x000762000c2e1900 */
[--C-:B-1----:R-:W-:Y:S02]  /*02d0*/  IMAD R19, R26, 0x9, R29.reuse ;  /* 0x000000091a137824 */ /* 0x102fe400078e021d */
[----:B------:R-:W-:Y:S02]  /*02e0*/  IMAD.MOV.U32 R9, RZ, RZ, RZ ;  /* 0x000000ffff097224 */ /* 0x000fe400078e00ff */
[----:B0-----:R-:W-:Y:S01]  /*02f0*/  IMAD R17, R14, 0x9, R29 ;  /* 0x000000090e117824 */ /* 0x001fe200078e021d */
[C---:B------:R-:W-:Y:S01]  /*0300*/  LOP3.LUT R26, R28.reuse, 0xb0, RZ, 0xfc, !PT ;  /* 0x000000b01c1a7812 */ /* 0x040fe200078efcff */
[--C-:B------:R-:W-:Y:S01]  /*0310*/  IMAD.WIDE R20, R21, 0x4, R12.reuse ;  /* 0x0000000415147825 */ /* 0x100fe200078e020c */
[----:B------:R-:W-:Y:S02]  /*0320*/  LOP3.LUT R27, R28, 0xc0, RZ, 0xfc, !PT ;  /* 0x000000c01c1b7812 */ /* 0x000fe400078efcff */
[----:B---3--:R-:W-:Y:S01]  /*0330*/  CS2R R6, SRZ ;  /* 0x0000000000067805 */ /* 0x008fe2000001ff00 */
[--C-:B------:R-:W-:Y:S01]  /*0340*/  IMAD.WIDE R18, R19, 0x4, R12.reuse ;  /* 0x0000000413127825 */ /* 0x100fe200078e020c */
[----:B------:R-:W3:Y:S03]  /*0350*/  @!P0 LDG.E.EL R9, desc[UR6][R20.64] ;  /* 0x0000000614098981 */ /* 0x000ee6000c2e1900 */
[----:B------:R-:W-:Y:S01]  /*0360*/  IMAD.MOV.U32 R8, RZ, RZ, RZ ;  /* 0x000000ffff087224 */ /* 0x000fe200078e00ff */
[----:B------:R0:W3:Y:S01]  /*0370*/  @!P0 LDG.E.EL R6, desc[UR6][R18.64] ;  /* 0x0000000612068981 */ /* 0x0000e2000c2e1900 */
[----:B------:R-:W-:-:S04]  /*0380*/  IMAD.WIDE R24, R25, 0x4, R12 ;  /* 0x0000000419187825 */ /* 0x000fc800078e020c */
[--C-:B------:R-:W-:Y:S01]  /*0390*/  IMAD.WIDE R14, R15, 0x4, R12.reuse ;  /* 0x000000040f0e7825 */ /* 0x100fe200078e020c */
[----:B------:R1:W3:Y:S03]  /*03a0*/  @!P0 LDG.E.EL R10, desc[UR6][R24.64] ;  /* 0x00000006180a8981 */ /* 0x0002e6000c2e1900 */
[----:B------:R-:W-:Y:S01]  /*03b0*/  IMAD.WIDE R16, R17, 0x4, R12 ;  /* 0x0000000411107825 */ /* 0x000fe200078e020c */
[----:B------:R1:W3:Y:S03]  /*03c0*/  @!P0 LDG.E.EL R8, desc[UR6][R14.64] ;  /* 0x000000060e088981 */ /* 0x0002e6000c2e1900 */
[--C-:B0-----:R-:W-:Y:S01]  /*03d0*/  IMAD R19, R26, 0x9, R29.reuse ;  /* 0x000000091a137824 */ /* 0x101fe200078e021d */
[----:B------:R0:W3:Y:S01]  /*03e0*/  @!P0 LDG.E.EL R7, desc[UR6][R16.64] ;  /* 0x0000000610078981 */ /* 0x0000e2000c2e1900 */
[----:B------:R-:W-:Y:S01]  /*03f0*/  IMAD R21, R27, 0x9, R29 ;  /* 0x000000091b157824 */ /* 0x000fe200078e021d */
[----:B-1----:R-:W-:-:S02]  /*0400*/  LOP3.LUT R24, R28, 0xd0, RZ, 0xfc, !PT ;  /* 0x000000d01c187812 */ /* 0x002fc400078efcff */
[----:B------:R-:W-:Y:S02]  /*0410*/  CS2R R26, SRZ ;  /* 0x00000000001a7805 */ /* 0x000fe4000001ff00 */
[C---:B------:R-:W-:Y:S01]  /*0420*/  LOP3.LUT R14, R28.reuse, 0xe0, RZ, 0xfc, !PT ;  /* 0x000000e01c0e7812 */ /* 0x040fe200078efcff */
[----:B------:R-:W-:Y:S01]  /*0430*/  IMAD.WIDE R18, R19, 0x4, R12 ;  /* 0x0000000413127825 */ /* 0x000fe200078e020c */
[----:B0-----:R-:W-:-:S03]  /*0440*/  LOP3.LUT R16, R28, 0xf0, RZ, 0xfc, !PT ;  /* 0x000000f01c107812 */ /* 0x001fc600078efcff */
[----:B------:R-:W-:Y:S01]  /*0450*/  IMAD.WIDE R20, R21, 0x4, R12 ;  /* 0x0000000415147825 */ /* 0x000fe200078e020c */
[----:B------:R0:W3:Y:S03]  /*0460*/  @!P0 LDG.E.EL R26, desc[UR6][R18.64] ;  /* 0x00000006121a8981 */ /* 0x0000e6000c2e1900 */
[--C-:B------:R-:W-:Y:S01]  /*0470*/  IMAD R25, R24, 0x9, R29.reuse ;  /* 0x0000000918197824 */ /* 0x100fe200078e021d */
[----:B------:R1:W3:Y:S01]  /*0480*/  @!P0 LDG.E.EL R27, desc[UR6][R20.64] ;  /* 0x00000006141b8981 */ /* 0x0002e2000c2e1900 */
[--C-:B------:R-:W-:Y:S02]  /*0490*/  IMAD R15, R28, 0x9, R29.reuse ;  /* 0x000000091c0f7824 */ /* 0x100fe400078e021d */
[--C-:B------:R-:W-:Y:S02]  /*04a0*/  IMAD R17, R14, 0x9, R29.reuse ;  /* 0x000000090e117824 */ /* 0x100fe400078e021d */
[----:B------:R-:W-:Y:S01]  /*04b0*/  IMAD R29, R16, 0x9, R29 ;  /* 0x00000009101d7824 */ /* 0x000fe200078e021d */
[----:B0-----:R-:W-:Y:S01]  /*04c0*/  CS2R R18, SRZ ;  /* 0x0000000000127805 */ /* 0x001fe2000001ff00 */
[----:B------:R-:W-:Y:S01]  /*04d0*/  IMAD.WIDE R24, R25, 0x4, R12 ;  /* 0x0000000419187825 */ /* 0x000fe200078e020c */
[----:B-1----:R-:W-:-:S03]  /*04e0*/  CS2R R20, SRZ ;  /* 0x0000000000147805 */ /* 0x002fc6000001ff00 */
[--C-:B------:R-:W-:Y:S01]  /*04f0*/  IMAD.WIDE R16, R17, 0x4, R12.reuse ;  /* 0x0000000411107825 */ /* 0x100fe200078e020c */
[----:B------:R-:W3:Y:S03]  /*0500*/  @!P0 LDG.E.EL R18, desc[UR6][R24.64] ;  /* 0x0000000618128981 */ /* 0x000ee6000c2e1900 */
[--C-:B------:R-:W-:Y:S01]  /*0510*/  IMAD.WIDE R14, R15, 0x4, R12.reuse ;  /* 0x000000040f0e7825 */ /* 0x100fe200078e020c */
[----:B------:R-:W3:Y:S03]  /*0520*/  @!P0 LDG.E.EL R19, desc[UR6][R16.64] ;  /* 0x0000000610138981 */ /* 0x000ee6000c2e1900 */
[----:B------:R-:W-:Y:S01]  /*0530*/  IMAD.WIDE R12, R29, 0x4, R12 ;  /* 0x000000041d0c7825 */ /* 0x000fe200078e020c */
[----:B------:R-:W3:Y:S04]  /*0540*/  @!P0 LDG.E.EL R20, desc[UR6][R14.64] ;  /* 0x000000060e148981 */ /* 0x000ee8000c2e1900 */
[----:B------:R0:W3:Y:S01]  /*0550*/  @!P0 LDG.E.EL R21, desc[UR6][R12.64] ;  /* 0x000000060c158981 */ /* 0x0000e2000c2e1900 */
[----:B------:R-:W1:Y:S01]  /*0560*/  S2R R28, SR_TID.X ;  /* 0x00000000001c7919 */ /* 0x000e620000002100 */
[----:B------:R-:W1:Y:S01]  /*0570*/  S2UR UR5, SR_CgaCtaId ;  /* 0x00000000000579c3 */ /* 0x000e620000008800 */
[----:B------:R-:W-:Y:S01]  /*0580*/  UMOV UR4, 0x400 ;  /* 0x0000040000047882 */ /* 0x000fe20000000000 */
[----:B0-----:R-:W-:Y:S01]  /*0590*/  SHF.L.U32 R12, R0, 0x2, RZ ;  /* 0x00000002000c7819 */ /* 0x001fe200000006ff */
[----:B-1----:R-:W-:Y:S01]  /*05a0*/  UPRMT UR4, UR5, 0x654, UR4 ;  /* 0x0000065405047896 */ /* 0x002fe20008000004 */
[----:B------:R-:W-:Y:S01]  /*05b0*/  IMAD.SHL.U32 R24, R28, 0x100, RZ ;  /* 0x000001001c187824 */ /* 0x000fe200078e00ff */
[----:B------:R-:W-:-:S04]  /*05c0*/  SHF.R.U32.HI R25, RZ, 0x4, R28 ;  /* 0x00000004ff197819 */ /* 0x000fc8000001161c */
[----:B------:R-:W-:Y:S02]  /*05d0*/  SGXT.U32 R25, R25, 0x4 ;  /* 0x000000041919781a */ /* 0x000fe40000000000 */
[----:B------:R-:W-:-:S04]  /*05e0*/  LOP3.LUT R24, R24, 0xf00, RZ, 0xc0, !PT ;  /* 0x00000f0018187812 */ /* 0x000fc800078ec0ff */
[C---:B------:R-:W-:Y:S02]  /*05f0*/  LOP3.LUT R16, R24.reuse, R25, RZ, 0xfc, !PT ;  /* 0x0000001918107212 */ /* 0x040fe400078efcff */
[----:B------:R-:W-:-:S05]  /*0600*/  LEA.HI R15, R24, UR4, RZ, 0x1c ;  /* 0x00000004180f7c11 */ /* 0x000fca000f8fe0ff */
[----:B------:R-:W-:Y:S01]  /*0610*/  IMAD R13, R16, 0x4, R15 ;  /* 0x00000004100d7824 */ /* 0x000fe200078e020f */
[----:B------:R-:W-:-:S04]  /*0620*/  LOP3.LUT R12, R12, 0xfc, RZ, 0xc0, !PT ;  /* 0x000000fc0c0c7812 */ /* 0x000fc800078ec0ff */
[--C-:B------:R-:W-:Y:S02]  /*0630*/  PRMT R12, R12, 0x6540, R3.reuse ;  /* 0x000065400c0c7816 */ /* 0x100fe40000000003 */
[----:B------:R-:W-:-:S04]  /*0640*/  SHF.R.S32.HI R3, RZ, 0x17, R3 ;  /* 0x00000017ff037819 */ /* 0x000fc80000011403 */
[----:B------:R-:W-:-:S04]  /*0650*/  SGXT R3, R3, 0x1 ;  /* 0x000000010303781a */ /* 0x000fc80000000200 */
[----:B------:R-:W-:Y:S02]  /*0660*/  LEA.HI R3, R3, R12, RZ, 0x6 ;  /* 0x0000000c03037211 */ /* 0x000fe400078f30ff */
[----:B------:R-:W-:-:S04]  /*0670*/  SHF.R.U32.HI R0, RZ, 0x6, R0 ;  /* 0x00000006ff007819 */ /* 0x000fc80000011600 */
[----:B------:R-:W-:Y:S02]  /*0680*/  SGXT.U32 R0, R0, 0x2 ;  /* 0x000000020000781a */ /* 0x000fe40000000000 */
[----:B------:R-:W-:Y:S01]  /*0690*/  ISETP.GE.AND P3, PT, R5, RZ, PT ;  /* 0x000000ff0500720c */ /* 0x000fe20003f66270 */
[----:B--2---:R-:W-:Y:S04]  /*06a0*/  STS [R13+0x100], R22 ;  /* 0x000100160d007388 */ /* 0x004fe80000000800 */
[----:B----4-:R0:W-:Y:S04]  /*06b0*/  STS [R13+0x40], R2 ;  /* 0x000040020d007388 */ /* 0x0101e80000000800 */
[----:B-----5:R1:W-:Y:S04]  /*06c0*/  STS [R13+0x80], R4 ;  /* 0x000080040d007388 */ /* 0x0203e80000000800 */
[----:B------:R-:W-:Y:S04]  /*06d0*/  STS [R13+0x140], R11 ;  /* 0x0001400b0d007388 */ /* 0x000fe80000000800 */
[----:B------:R-:W-:Y:S01]  /*06e0*/  STS [R13+0xc0], R23 ;  /* 0x0000c0170d007388 */ /* 0x000fe20000000800 */
[----:B0-----:R-:W-:Y:S01]  /*06f0*/  SHF.R.U32.HI R2, RZ, 0x2, R28 ;  /* 0x00000002ff027819 */ /* 0x001fe2000001161c */
[----:B------:R-:W-:-:S02]  /*0700*/  IMAD.SHL.U32 R28, R28, 0x4, RZ ;  /* 0x000000041c1c7824 */ /* 0x000fc400078e00ff */
[----:B---3--:R-:W-:Y:S04]  /*0710*/  STS [R13+0x1c0], R9 ;  /* 0x0001c0090d007388 */ /* 0x008fe80000000800 */
[----:B------:R-:W-:Y:S04]  /*0720*/  STS [R13+0x200], R6 ;  /* 0x000200060d007388 */ /* 0x000fe80000000800 */
[----:B------:R-:W-:Y:S04]  /*0730*/  STS [R13+0x180], R10 ;  /* 0x0001800a0d007388 */ /* 0x000fe80000000800 */
[----:B------:R-:W-:Y:S04]  /*0740*/  STS [R13+0x240], R8 ;  /* 0x000240080d007388 */ /* 0x000fe80000000800 */
[----:B------:R0:W-:Y:S01]  /*0750*/  STS [R13+0x280], R7 ;  /* 0x000280070d007388 */ /* 0x0001e20000000800 */
[----:B-1----:R-:W-:-:S03]  /*0760*/  LOP3.LUT R4, R2, 0x30, RZ, 0xc0, !PT ;  /* 0x0000003002047812 */ /* 0x002fc600078ec0ff */
[----:B------:R-:W-:Y:S04]  /*0770*/  STS [R13+0x2c0], R26 ;  /* 0x0002c01a0d007388 */ /* 0x000fe80000000800 */
[----:B------:R-:W-:Y:S04]  /*0780*/  STS [R13+0x300], R27 ;  /* 0x0003001b0d007388 */ /* 0x000fe80000000800 */
[----:B------:R-:W-:Y:S04]  /*0790*/  STS [R13+0x340], R18 ;  /* 0x000340120d007388 */ /* 0x000fe80000000800 */
[----:B------:R-:W-:Y:S04]  /*07a0*/  STS [R13+0x380], R19 ;  /* 0x000380130d007388 */ /* 0x000fe80000000800 */
[----:B------:R-:W-:Y:S04]  /*07b0*/  STS [R13], R20 ;  /* 0x000000140d007388 */ /* 0x000fe80000000800 */
[----:B------:R1:W-:Y:S01]  /*07c0*/  STS [R13+0x3c0], R21 ;  /* 0x0003c0150d007388 */ /* 0x0003e20000000800 */
[----:B------:R-:W-:Y:S01]  /*07d0*/  LOP3.LUT R2, R28, 0x3fc, RZ, 0xc0, !PT ;  /* 0x000003fc1c027812 */ /* 0x000fe200078ec0ff */
[----:B0-----:R-:W-:-:S04]  /*07e0*/  VIADD R7, R4, UR4 ;  /* 0x0000000404077c36 */ /* 0x001fc80008000000 */
[C---:B------:R-:W-:Y:S01]  /*07f0*/  IMAD R8, R2.reuse, 0x4, R7 ;  /* 0x0000000402087824 */ /* 0x040fe200078e0207 */
[----:B------:R-:W-:Y:S01]  /*0800*/  BAR.SYNC.DEFER_BLOCKING 0x0 ;  /* 0x0000000000007b1d */ /* 0x000fe20000010000 */
[C---:B------:R-:W-:Y:S02]  /*0810*/  LOP3.LUT R4, R2.reuse, 0x400, RZ, 0xfc, !PT ;  /* 0x0000040002047812 */ /* 0x040fe400078efcff */
[----:B------:R-:W-:Y:S02]  /*0820*/  LOP3.LUT R7, R3, 0xffffffc0, RZ, 0xc0, !PT ;  /* 0xffffffc003077812 */ /* 0x000fe400078ec0ff */
[----:B------:R-:W-:Y:S02]  /*0830*/  SHF.R.U32.HI R6, RZ, 0x4, R4 ;  /* 0x00000004ff067819 */ /* 0x000fe40000011604 */
[C---:B------:R-:W-:Y:S02]  /*0840*/  LOP3.LUT R14, R2.reuse, 0x800, RZ, 0xfc, !PT ;  /* 0x00000800020e7812 */ /* 0x040fe400078efcff */
[----:B------:R-:W-:-:S02]  /*0850*/  LOP3.LUT R15, R2, 0xc00, RZ, 0xfc, !PT ;  /* 0x00000c00020f7812 */ /* 0x000fc400078efcff */
[----:B------:R-:W-:Y:S02]  /*0860*/  IADD3 R4, R12, -R7, RZ ;  /* 0x800000070c047210 */ /* 0x000fe40007ffe0ff */
[----:B------:R-:W-:Y:S02]  /*0870*/  LOP3.LUT R12, R6, 0x70, RZ, 0xc0, !PT ;  /* 0x00000070060c7812 */ /* 0x000fe400078ec0ff */
[----:B------:R-:W-:Y:S01]  /*0880*/  SHF.R.U32.HI R14, RZ, 0x4, R14 ;  /* 0x00000004ff0e7819 */ /* 0x000fe2000001160e */
[----:B------:R-:W0:Y:S01]  /*0890*/  LDC.64 R6, c[0x0][0x218] ;  /* 0x00008600ff067b82 */ /* 0x000e220000000a00 */
[----:B------:R-:W-:Y:S01]  /*08a0*/  SHF.R.U32.HI R15, RZ, 0x4, R15 ;  /* 0x00000004ff0f7819 */ /* 0x000fe2000001160f */
[----:B------:R-:W2:Y:S01]  /*08b0*/  LDS.128 R8, [R8] ;  /* 0x0000000008087984 */ /* 0x000ea20000000c00 */
[----:B-1----:R-:W-:Y:S01]  /*08c0*/  VIADD R13, R12, UR4 ;  /* 0x000000040c0d7c36 */ /* 0x002fe20008000000 */
[----:B------:R-:W-:Y:S02]  /*08d0*/  LOP3.LUT R14, R14, 0xb0, RZ, 0xc0, !PT ;  /* 0x000000b00e0e7812 */ /* 0x000fe400078ec0ff */
[----:B------:R-:W-:Y:S01]  /*08e0*/  LOP3.LUT R15, R15, 0xf0, RZ, 0xc0, !PT ;  /* 0x000000f00f0f7812 */ /* 0x000fe200078ec0ff */
[----:B------:R-:W-:-:S02]  /*08f0*/  IMAD R20, R2, 0x4, R13 ;  /* 0x0000000402147824 */ /* 0x000fc400078e020d */
[----:B------:R-:W-:Y:S01]  /*0900*/  VIADD R13, R14, UR4 ;  /* 0x000000040e0d7c36 */ /* 0x000fe20008000000 */
[----:B------:R-:W-:-:S03]  /*0910*/  IADD3 R15, R15, UR4, RZ ;  /* 0x000000040f0f7c10 */ /* 0x000fc6000fffe0ff */
[C---:B------:R-:W-:Y:S01]  /*0920*/  IMAD R16, R2.reuse, 0x4, R13 ;  /* 0x0000000402107824 */ /* 0x040fe200078e020d */
[----:B------:R-:W-:Y:S01]  /*0930*/  SHF.R.S32.HI R3, RZ, 0x6, R3 ;  /* 0x00000006ff037819 */ /* 0x000fe20000011403 */
[----:B------:R-:W-:Y:S01]  /*0940*/  IMAD R15, R2, 0x4, R15 ;  /* 0x00000004020f7824 */ /* 0x000fe200078e020f */
[----:B------:R-:W1:Y:S01]  /*0950*/  LDS.128 R20, [R20+0x1000] ;  /* 0x0010000014147984 */ /* 0x000e620000000c00 */
[----:B------:R-:W-:-:S03]  /*0960*/  LOP3.LUT R27, R5, R0, RZ, 0xfc, !PT ;  /* 0x00000000051b7212 */ /* 0x000fc600078efcff */
[----:B------:R-:W3:Y:S01]  /*0970*/  LDS.128 R16, [R16+0x2000] ;  /* 0x0020000010107984 */ /* 0x000ee20000000c00 */
[----:B------:R-:W-:Y:S01]  /*0980*/  IMAD R2, R3, 0x240, R4 ;  /* 0x0000024003027824 */ /* 0x000fe200078e0204 */
[C---:B------:R-:W-:Y:S02]  /*0990*/  ISETP.GE.AND P0, PT, R27.reuse, 0x9, PT ;  /* 0x000000091b00780c */ /* 0x040fe40003f06270 */
[----:B------:R-:W4:Y:S01]  /*09a0*/  LDS.128 R12, [R15+0x3000] ;  /* 0x003000000f0c7984 */ /* 0x000f220000000c00 */
[----:B------:R-:W-:-:S04]  /*09b0*/  IMAD R3, R27, 0x40, R2 ;  /* 0x000000401b037824 */ /* 0x000fc800078e0202 */
[----:B0-----:R-:W-:Y:S01]  /*09c0*/  IMAD.WIDE R24, R3, 0x4, R6 ;  /* 0x0000000403187825 */ /* 0x001fe200078e0206 */
[C---:B------:R-:W-:Y:S02]  /*09d0*/  LOP3.LUT R29, R27.reuse, 0x4, RZ, 0xfc, !PT ;  /* 0x000000041b1d7812 */ /* 0x040fe400078efcff */
[----:B------:R-:W-:-:S03]  /*09e0*/  LOP3.LUT R27, R27, 0x8, RZ, 0xfc, !PT ;  /* 0x000000081b1b7812 */ /* 0x000fc600078efcff */
[----:B--2---:R0:W-:Y:S01]  /*09f0*/  @!P0 STG.E.128 desc[UR6][R24.64], R8 ;  /* 0x0000000818008986 */ /* 0x0041e2000c101d06 */
[----:B------:R-:W-:Y:S02]  /*0a00*/  ISETP.GE.AND P1, PT, R29, 0x9, PT ;  /* 0x000000091d00780c */ /* 0x000fe40003f26270 */
[----:B------:R-:W-:Y:S02]  /*0a10*/  ISETP.GE.AND P2, PT, R27, 0x9, PT ;  /* 0x000000091b00780c */ /* 0x000fe40003f46270 */
[----:B------:R-:W-:Y:S01]  /*0a20*/  LEA R0, R29, R2, 0x6 ;  /* 0x000000021d007211 */ /* 0x000fe200078e30ff */
[----:B0-----:R-:W0:Y:S01]  /*0a30*/  LDC.64 R24, c[0x0][0x220] ;  /* 0x00008800ff187b82 */ /* 0x001e220000000a00 */
[----:B------:R-:W-:Y:S02]  /*0a40*/  IMAD R2, R27, 0x40, R2 ;  /* 0x000000401b027824 */ /* 0x000fe400078e0202 */
[----:B------:R-:W-:Y:S02]  /*0a50*/  VIADD R27, R3, 0x300 ;  /* 0x00000300031b7836 */ /* 0x000fe40000000000 */
[----:B------:R-:W-:-:S04]  /*0a60*/  IMAD.WIDE R28, R0, 0x4, R6 ;  /* 0x00000004001c7825 */ /* 0x000fc800078e0206 */
[--C-:B------:R-:W-:Y:S01]  /*0a70*/  IMAD.WIDE R4, R2, 0x4, R6.reuse ;  /* 0x0000000402047825 */ /* 0x100fe200078e0206 */
[----:B-1----:R-:W-:Y:S03]  /*0a80*/  @!P1 STG.E.128 desc[UR6][R28.64], R20 ;  /* 0x000000141c009986 */ /* 0x002fe6000c101d06 */
[----:B------:R-:W-:Y:S01]  /*0a90*/  IMAD.WIDE R6, R27, 0x4, R6 ;  /* 0x000000041b067825 */ /* 0x000fe200078e0206 */
[----:B---3--:R0:W-:Y:S04]  /*0aa0*/  @!P2 STG.E.128 desc[UR6][R4.64], R16 ;  /* 0x000000100400a986 */ /* 0x0081e8000c101d06 */
[----:B----4-:R1:W-:Y:S01]  /*0ab0*/  @!P3 STG.E.128 desc[UR6][R6.64], R12 ;  /* 0x0000000c0600b986 */ /* 0x0103e2000c101d06 */
[----:B0-----:R-:W-:-:S04]  /*0ac0*/  IMAD.WIDE R4, R3, 0x4, R24 ;  /* 0x0000000403047825 */ /* 0x001fc800078e0218 */
[--C-:B-1----:R-:W-:Y:S01]  /*0ad0*/  IMAD.WIDE R6, R0, 0x4, R24.reuse ;  /* 0x0000000400067825 */ /* 0x102fe200078e0218 */
[----:B------:R0:W-:Y:S03]  /*0ae0*/  @!P0 STG.E.128 desc[UR6][R4.64], R8 ;  /* 0x0000000804008986 */ /* 0x0001e6000c101d06 */
[--C-:B------:R-:W-:Y:S01]  /*0af0*/  IMAD.WIDE R2, R2, 0x4, R24.reuse ;  /* 0x0000000402027825 */ /* 0x100fe200078e0218 */
[----:B------:R0:W-:Y:S04]  /*0b00*/  @!P1 STG.E.128 desc[UR6][R6.64], R20 ;  /* 0x0000001406009986 */ /* 0x0001e8000c101d06 */
[----:B------:R0:W-:Y:S01]  /*0b10*/  @!P2 STG.E.128 desc[UR6][R2.64], R16 ;  /* 0x000000100200a986 */ /* 0x0001e2000c101d06 */
[----:B------:R-:W-:Y:S01]  /*0b20*/  IMAD.WIDE R24, R27, 0x4, R24 ;  /* 0x000000041b187825 */ /* 0x000fe200078e0218 */
[----:B0-----:R-:W-:Y:S06]  /*0b30*/  @P3 EXIT ;  /* 0x000000000000394d */ /* 0x001fec0003800000 */
[----:B------:R-:W-:Y:S01]  /*0b40*/  STG.E.128 desc[UR6][R24.64], R12 ;  /* 0x0000000c18007986 */ /* 0x000fe2000c101d06 */
[----:B------:R-:W-:Y:S05]  /*0b50*/  EXIT ;  /* 0x000000000000794d */ /* 0x000fea0003800000 */
.L_x_0:
[----:B------:R-:W-:-:S00]  /*0b60*/  BRA `(.L_x_0) ;  /* 0xfffffffc00fc7947 */ /* 0x000fc0000383ffff */
[----:B------:R-:W-:-:S00]  /*0b70*/  NOP ;  /* 0x0000000000007918 */ /* 0x000fc00000000000 */
        /* <DEDUP_REMOVED lines=8> */
.L_x_1:


//--------------------- .nv.shared.triton_poi_fused_convolution_relu_2 --------------------------
	.section	.nv.shared.triton_poi_fused_convolution_relu_2,"aw",@nobits
	.sectionflags	@""
	.align	16
	.zero		1024


//--------------------- .nv.constant0.triton_poi_fused_convolution_relu_2 --------------------------
	.section	.nv.constant0.triton_poi_fused_convolution_relu_2,"a",@progbits
	.sectionflags	@""
	.align	4
.nv.constant0.triton_poi_fused_convolution_relu_2:
	.zero		560
